//
// Generated by NVIDIA NVVM Compiler
//
// Compiler Build ID: CL-36424714
// Cuda compilation tools, release 13.0, V13.0.88
// Based on NVVM 20.0.0
//

.version 9.0
.target sm_100
.address_size 64

	// .globl	_Z4loopPi
.extern .func  (.param .b32 func_retval0) vprintf
(
	.param .b64 vprintf_param_0,
	.param .b64 vprintf_param_1
)
;
.global .align 1 .b8 $str[14] = {37, 100, 32, 42, 32, 37, 100, 32, 61, 32, 37, 100, 10};

.visible .entry _Z4loopPi(
	.param .u64 .ptr .align 1 _Z4loopPi_param_0
)
{
	.local .align 8 .b8 	__local_depot0[16];
	.reg .b64 	%SP;
	.reg .b64 	%SPL;
	.reg .b32 	%r<11>;
	.reg .b64 	%rd<9>;

	mov.u64 	%SPL, __local_depot0;
	cvta.local.u64 	%SP, %SPL;
	ld.param.u64 	%rd1, [_Z4loopPi_param_0];
	cvta.to.global.u64 	%rd2, %rd1;
	add.u64 	%rd3, %SP, 0;
	add.u64 	%rd4, %SPL, 0;
	mov.u32 	%r1, %tid.x;
	mov.u32 	%r2, %ctaid.x;
	mov.u32 	%r3, %ntid.x;
	mad.lo.s32 	%r4, %r2, %r3, %r1;
	add.s32 	%r5, %r1, 1;
	add.s32 	%r6, %r2, 1;
	mad.lo.s32 	%r7, %r2, %r1, %r2;
	add.s32 	%r8, %r7, %r5;
	mul.wide.s32 	%rd5, %r4, 4;
	add.s64 	%rd6, %rd2, %rd5;
	st.global.u32 	[%rd6], %r8;
	st.local.v2.u32 	[%rd4], {%r5, %r6};
	st.local.u32 	[%rd4+8], %r8;
	mov.u64 	%rd7, $str;
	cvta.global.u64 	%rd8, %rd7;
	{ // callseq 0, 0
	.param .b64 param0;
	st.param.b64 	[param0], %rd8;
	.param .b64 param1;
	st.param.b64 	[param1], %rd3;
	.param .b32 retval0;
	call.uni (retval0), 
	vprintf, 
	(
	param0, 
	param1
	);
	ld.param.b32 	%r9, [retval0];
	} // callseq 0
	ret;

}


// ===== COMPILED SASS (sm_100) =====

	.target	sm_100

	.elftype	@"ET_EXEC"


//--------------------- .note.nv.tkinfo           --------------------------
	.section	.note.nv.tkinfo,"",@"SHT_NOTE"
	.sectionflags	@"SHF_NOTE_NV_TKINFO"
	.tkinfo
        /*0018*/ 	.word	0x00000002
        /*0030*/ 	.string	""
        /*0030*/ 	.string	"ptxas"
        /*0030*/ 	.string	"Cuda compilation tools, release 13.0, V13.0.88"
        /*0030*/ 	.string	"Build cuda_13.0.r13.0/compiler.36424714_0"
        /*0030*/ 	.string	"-arch sm_100 -m 64 "



//--------------------- .note.nv.cuinfo           --------------------------
	.section	.note.nv.cuinfo,"",@"SHT_NOTE"
	.sectionflags	@"SHF_NOTE_NV_CUINFO"
        /*0018*/ 	.short	0x0002
        /*001a*/ 	.short	0x0064
        /*001c*/ 	.short	0x0082
	.zero		2


//--------------------- .nv.info                  --------------------------
	.section	.nv.info,"",@"SHT_CUDA_INFO"
	.align	4


	//----- nvinfo : EIATTR_REGCOUNT
	.align		4
        /*0000*/ 	.byte	0x04, 0x2f
        /*0002*/ 	.short	(.L_2 - .L_1)
	.align		4
.L_1:
        /*0004*/ 	.word	index@(_Z4loopPi)
        /*0008*/ 	.word	0x00000018


	//----- nvinfo : EIATTR_FRAME_SIZE
	.align		4
.L_2:
        /*000c*/ 	.byte	0x04, 0x11
        /*000e*/ 	.short	(.L_4 - .L_3)
	.align		4
.L_3:
        /*0010*/ 	.word	index@(_Z4loopPi)
        /*0014*/ 	.word	0x00000010


	//----- nvinfo : EIATTR_MIN_STACK_SIZE
	.align		4
.L_4:
        /*0018*/ 	.byte	0x04, 0x12
        /*001a*/ 	.short	(.L_6 - .L_5)
	.align		4
.L_5:
        /*001c*/ 	.word	index@(_Z4loopPi)
        /*0020*/ 	.word	0x00000010
.L_6:


//--------------------- .nv.compat                --------------------------
	.section	.nv.compat,"",@"SHT_CUDA_COMPAT_INFO"
	.align	4
        /*0000*/ 	.byte	0x02, 0x09, 0x00, 0x00, 0x02, 0x02, 0x01, 0x00, 0x02, 0x05, 0x05, 0x00, 0x03, 0x07, 0x01, 0x01
        /*0010*/ 	.byte	0x02, 0x03, 0x00, 0x00, 0x02, 0x06, 0x01, 0x00, 0x04, 0x0b, 0x08, 0x00, 0x09, 0x00, 0x00, 0x00
        /*0020*/ 	.byte	0x00, 0x00, 0x00, 0x00


//--------------------- .nv.info._Z4loopPi        --------------------------
	.section	.nv.info._Z4loopPi,"",@"SHT_CUDA_INFO"
	.sectionflags	@""
	.align	4


	//----- nvinfo : EIATTR_CUDA_API_VERSION
	.align		4
        /*0000*/ 	.byte	0x04, 0x37
        /*0002*/ 	.short	(.L_8 - .L_7)
.L_7:
        /*0004*/ 	.word	0x00000082


	//----- nvinfo : EIATTR_KPARAM_INFO
	.align		4
.L_8:
        /*0008*/ 	.byte	0x04, 0x17
        /*000a*/ 	.short	(.L_10 - .L_9)
.L_9:
        /*000c*/ 	.word	0x00000000
        /*0010*/ 	.short	0x0000
        /*0012*/ 	.short	0x0000
        /*0014*/ 	.byte	0x00, 0xf5, 0x21, 0x00


	//----- nvinfo : EIATTR_SPARSE_MMA_MASK
	.align		4
.L_10:
        /*0018*/ 	.byte	0x03, 0x50
        /*001a*/ 	.short	0x0000


	//----- nvinfo : EIATTR_MAXREG_COUNT
	.align		4
        /*001c*/ 	.byte	0x03, 0x1b
        /*001e*/ 	.short	0x00ff


	//----- nvinfo : EIATTR_EXTERNS
	.align		4
        /*0020*/ 	.byte	0x04, 0x0f
        /*0022*/ 	.short	(.L_12 - .L_11)


	//   ....[0]....
	.align		4
.L_11:
        /*0024*/ 	.word	index@(vprintf)


	//----- nvinfo : EIATTR_MERCURY_ISA_VERSION
	.align		4
.L_12:
        /*0028*/ 	.byte	0x03, 0x5f
        /*002a*/ 	.short	0x0101


	//----- nvinfo : EIATTR_VRC_CTA_INIT_COUNT
	.align		4
        /*002c*/ 	.byte	0x02, 0x4a
	.zero		1
	.zero		1


	//----- nvinfo : EIATTR_SYSCALL_OFFSETS
	.align		4
        /*0030*/ 	.byte	0x04, 0x46
        /*0032*/ 	.short	(.L_14 - .L_13)


	//   ....[0]....
.L_13:
        /*0034*/ 	.word	0x000001a0


	//----- nvinfo : EIATTR_EXIT_INSTR_OFFSETS
	.align		4
.L_14:
        /*0038*/ 	.byte	0x04, 0x1c
        /*003a*/ 	.short	(.L_16 - .L_15)


	//   ....[0]....
.L_15:
        /*003c*/ 	.word	0x000001b0


	//----- nvinfo : EIATTR_CBANK_PARAM_SIZE
	.align		4
.L_16:
        /*0040*/ 	.byte	0x03, 0x19
        /*0042*/ 	.short	0x0008


	//----- nvinfo : EIATTR_PARAM_CBANK
	.align		4
        /*0044*/ 	.byte	0x04, 0x0a
        /*0046*/ 	.short	(.L_18 - .L_17)
	.align		4
.L_17:
        /*0048*/ 	.word	index@(.nv.constant0._Z4loopPi)
        /*004c*/ 	.short	0x0380
        /*004e*/ 	.short	0x0008


	//----- nvinfo : EIATTR_SW_WAR
	.align		4
.L_18:
        /*0050*/ 	.byte	0x04, 0x36
        /*0052*/ 	.short	(.L_20 - .L_19)
.L_19:
        /*0054*/ 	.word	0x00000008
.L_20:


//--------------------- .nv.callgraph             --------------------------
	.section	.nv.callgraph,"",@"SHT_CUDA_CALLGRAPH"
	.align	4
	.sectionentsize	8
	.align		4
        /*0000*/ 	.word	0x00000000
	.align		4
        /*0004*/ 	.word	0xffffffff
	.align		4
        /*0008*/ 	.word	index@(_Z4loopPi)
	.align		4
        /*000c*/ 	.word	index@(vprintf)
	.align		4
        /*0010*/ 	.word	0x00000000
	.align		4
        /*0014*/ 	.word	0xfffffffe
	.align		4
        /*0018*/ 	.word	0x00000000
	.align		4
        /*001c*/ 	.word	0xfffffffd
	.align		4
        /*0020*/ 	.word	0x00000000
	.align		4
        /*0024*/ 	.word	0xfffffffc


//--------------------- .nv.constant4             --------------------------
	.section	.nv.constant4,"a",@progbits
	.align	8
	.align		8
.nv.constant4:
        /*0000*/ 	.dword	vprintf
	.align		8
        /*0008*/ 	.dword	$str


//--------------------- .text._Z4loopPi           --------------------------
	.section	.text._Z4loopPi,"ax",@progbits
	.align	128
        .global         _Z4loopPi
        .type           _Z4loopPi,@function
        .size           _Z4loopPi,(.L_x_2 - _Z4loopPi)
        .other          _Z4loopPi,@"STO_CUDA_ENTRY STV_DEFAULT"
_Z4loopPi:
.text._Z4loopPi:
[----:B------:R-:W0:Y:S01]  /*0000*/  LDC R1, c[0x0][0x37c] ;  /* 0x0000df00ff017b82 */ /* 0x000e220000000800 */
[----:B------:R-:W1:Y:S07]  /*0010*/  S2R R5, SR_TID.X ;  /* 0x0000000000057919 */ /* 0x000e6e0000002100 */
[----:B------:R-:W2:Y:S01]  /*0020*/  LDC.64 R8, c[0x0][0x380] ;  /* 0x0000e000ff087b82 */ /* 0x000ea20000000a00 */
[----:B------:R-:W3:Y:S01]  /*0030*/  LDCU UR7, c[0x0][0x2fc] ;  /* 0x00005f80ff0777ac */ /* 0x000ee20008000800 */
[----:B------:R-:W-:Y:S01]  /*0040*/  MOV R10, 0x0 ;  /* 0x00000000000a7802 */ /* 0x000fe20000000f00 */
[----:B------:R-:W4:Y:S01]  /*0050*/  S2R R0, SR_CTAID.X ;  /* 0x0000000000007919 */ /* 0x000f220000002500 */
[----:B0-----:R-:W-:Y:S01]  /*0060*/  IADD3 R1, PT, PT, R1, -0x10, RZ ;  /* 0xfffffff001017810 */ /* 0x001fe20007ffe0ff */
[----:B------:R-:W0:Y:S03]  /*0070*/  LDCU UR6, c[0x0][0x360] ;  /* 0x00006c00ff0677ac */ /* 0x000e260008000800 */
[----:B------:R-:W5:Y:S01]  /*0080*/  LDC.64 R10, c[0x4][R10] ;  /* 0x010000000a0a7b82 */ /* 0x000f620000000a00 */
[----:B------:R-:W3:Y:S01]  /*0090*/  LDCU.64 UR4, c[0x0][0x358] ;  /* 0x00006b00ff0477ac */ /* 0x000ee20008000a00 */
[----:B------:R-:W4:Y:S01]  /*00a0*/  LDCU.64 UR8, c[0x4][0x8] ;  /* 0x01000100ff0877ac */ /* 0x000f220008000a00 */
[----:B-1----:R-:W-:Y:S01]  /*00b0*/  IADD3 R2, PT, PT, R5, 0x1, RZ ;  /* 0x0000000105027810 */ /* 0x002fe20007ffe0ff */
[----:B----4-:R-:W-:-:S02]  /*00c0*/  IMAD.U32 R4, RZ, RZ, UR8 ;  /* 0x00000008ff047e24 */ /* 0x010fc4000f8e00ff */
[----:B------:R-:W-:Y:S02]  /*00d0*/  IMAD R7, R5, R0, R0 ;  /* 0x0000000005077224 */ /* 0x000fe400078e0200 */
[C---:B0-----:R-:W-:Y:S01]  /*00e0*/  IMAD R5, R0.reuse, UR6, R5 ;  /* 0x0000000600057c24 */ /* 0x041fe2000f8e0205 */
[----:B------:R-:W0:Y:S01]  /*00f0*/  LDCU UR6, c[0x0][0x2f8] ;  /* 0x00005f00ff0677ac */ /* 0x000e220008000800 */
[----:B------:R-:W-:Y:S01]  /*0100*/  VIADD R3, R0, 0x1 ;  /* 0x0000000100037836 */ /* 0x000fe20000000000 */
[----:B------:R-:W-:Y:S01]  /*0110*/  IADD3 R0, PT, PT, R2, R7, RZ ;  /* 0x0000000702007210 */ /* 0x000fe20007ffe0ff */
[----:B--2---:R-:W-:Y:S01]  /*0120*/  IMAD.WIDE R8, R5, 0x4, R8 ;  /* 0x0000000405087825 */ /* 0x004fe200078e0208 */
[----:B------:R-:W-:Y:S02]  /*0130*/  MOV R5, UR9 ;  /* 0x0000000900057c02 */ /* 0x000fe40008000f00 */
[----:B------:R1:W-:Y:S04]  /*0140*/  STL.64 [R1], R2 ;  /* 0x0000000201007387 */ /* 0x0003e80000100a00 */
[----:B------:R1:W-:Y:S04]  /*0150*/  STL [R1+0x8], R0 ;  /* 0x0000080001007387 */ /* 0x0003e80000100800 */
[----:B---3--:R1:W-:Y:S01]  /*0160*/  STG.E desc[UR4][R8.64], R0 ;  /* 0x0000000008007986 */ /* 0x0083e2000c101904 */
[----:B0-----:R-:W-:-:S05]  /*0170*/  IADD3 R6, P0, PT, R1, UR6, RZ ;  /* 0x0000000601067c10 */ /* 0x001fca000ff1e0ff */
[----:B-----5:R-:W-:-:S08]  /*0180*/  IMAD.X R7, RZ, RZ, UR7, P0 ;  /* 0x00000007ff077e24 */ /* 0x020fd000080e06ff */
[----:B------:R-:W-:-:S07]  /*0190*/  LEPC R20, `(.L_x_0) ;  /* 0x000000001014794e */ /* 0x000fce0000000000 */
[----:B-1----:R-:W-:Y:S05]  /*01a0*/  CALL.ABS.NOINC R10 ;  /* 0x000000000a007343 */ /* 0x002fea0003c00000 */
.L_x_0:
[----:B------:R-:W-:Y:S05]  /*01b0*/  EXIT ;  /* 0x000000000000794d */ /* 0x000fea0003800000 */
.L_x_1:
[----:B------:R-:W-:-:S00]  /*01c0*/  BRA `(.L_x_1) ;  /* 0xfffffffc00fc7947 */ /* 0x000fc0000383ffff */
[----:B------:R-:W-:-:S00]  /*01d0*/  NOP ;  /* 0x0000000000007918 */ /* 0x000fc00000000000 */
        /* <DEDUP_REMOVED lines=10> */
.L_x_2:


//--------------------- .nv.global.init           --------------------------
	.section	.nv.global.init,"aw",@progbits
.nv.global.init:
	.type		$str,@object
	.size		$str,(.L_0 - $str)
$str:
        /*0000*/ 	.byte	0x25, 0x64, 0x20, 0x2a, 0x20, 0x25, 0x64, 0x20, 0x3d, 0x20, 0x25, 0x64, 0x0a, 0x00
.L_0:


//--------------------- .nv.shared.reserved.0     --------------------------
	.section	.nv.shared.reserved.0,"aw",@nobits
	.weak		__nv_reservedSMEM_offset_0_alias
	.size		__nv_reservedSMEM_offset_0_alias, 0, 64
	.other		__nv_reservedSMEM_offset_0_alias,@"STO_CUDA_RESERVED_SHARED STV_DEFAULT"
__nv_reservedSMEM_offset_0_alias:
	.zero		0
	.zero		64


//--------------------- .nv.constant0._Z4loopPi   --------------------------
	.section	.nv.constant0._Z4loopPi,"a",@progbits
	.sectionflags	@""
	.align	4
.nv.constant0._Z4loopPi:
	.zero		904


//--------------------- SYMBOLS --------------------------

	.type		.nv.reservedSmem.offset0,@object
	.size		.nv.reservedSmem.offset0,0x4
	.type		vprintf,@function
